.version 8.7 // specify ISA version
.target sm_75 // enough for my 2070super
.address_size 64

//.visible directive makes kernel visible outside module
.visible .entry sqrtElements(
    .param .u64 inputPtr,
    .param .u64 outputPtr,
    .param .u32 n
) {
    .reg .pred %p1;
    .reg .u64  %addr;
    .reg .u32  %tmp<2>;
    .reg .u64  %offset;
    .reg .f32  %val;

    // Compute the offset as ctaid.x*ntid.x + tid.x
    mov.u32 %tmp0, %ctaid.x; // move block id into tmp0
    mov.u32 %tmp1, %ntid.x;  // move block size into tmp1
    mul.lo.u32 %tmp0, %tmp0, %tmp1;
    /* multiply %tmp0 with %tmp1, store result in %tmp0.
    The mul operation will "create" data which is twice the size of the two operands, specifying lo
    means store only the lower half in the dst, making the dst the size of the two operands.
    .hi which stores only the upper half, and .wide which stores all bytes and makes the dst twice the size of the operands.
    */
    mov.u32 %tmp1, %tid.x; // move local thread id into tmp1
    add.u32 %tmp1, %tmp0, %tmp1; // add tmp1 and tmp0 and store in tmp1. (This is the result of ctaid.x*ntid.x + tid.x)
    cvt.u64.u32 %offset, %tmp1; // converts tmp1 from u32 to u64 and stores in offset register
    mul.lo.u64 %offset, %offset, 4; // multiplies global tid by 4 for array index as it stores float32s.

    // Mask out-of-bounds accesses.
    ld.param.u32 %tmp0, [n];
    setp.lt.u32 %p1, %tmp1, %tmp0; // set predicate register p1 to true if tmp1 is less than tmp0. That is, %p1 = tid < n

    // Load the value from memory.
    ld.param.u64 %addr, [inputPtr]; // load array base pointer into addr reg
    add.u64 %addr, %addr, %offset; // add offset to array bp and move addr reg
    @%p1 ld.global.f32 %val, [%addr]; // Load global float32 file from address pointed to addr reg into val reg, only if p1 is true.

    // Element-wise operation itself
    @%p1 sqrt.approx.f32 %val, %val;

    // Store back the output
    ld.param.u64 %addr, [outputPtr];
    add.u64 %addr, %addr, %offset;
    @%p1 st.global.f32 [%addr], %val; 
}

// ===== COMPILED SASS (sm_100) =====

	.target	sm_100

	.elftype	@"ET_EXEC"


//--------------------- .note.nv.tkinfo           --------------------------
	.section	.note.nv.tkinfo,"",@"SHT_NOTE"
	.sectionflags	@"SHF_NOTE_NV_TKINFO"
	.tkinfo
        /*0018*/ 	.word	0x00000002
        /*0030*/ 	.string	""
        /*0030*/ 	.string	"ptxas"
        /*0030*/ 	.string	"Cuda compilation tools, release 13.0, V13.0.88"
        /*0030*/ 	.string	"Build cuda_13.0.r13.0/compiler.36424714_0"
        /*0030*/ 	.string	"-arch sm_100 "



//--------------------- .note.nv.cuinfo           --------------------------
	.section	.note.nv.cuinfo,"",@"SHT_NOTE"
	.sectionflags	@"SHF_NOTE_NV_CUINFO"
        /*0018*/ 	.short	0x0002
        /*001a*/ 	.short	0x004b
        /*001c*/ 	.short	0x0082
	.zero		2


//--------------------- .nv.info                  --------------------------
	.section	.nv.info,"",@"SHT_CUDA_INFO"
	.align	4


	//----- nvinfo : EIATTR_REGCOUNT
	.align		4
        /*0000*/ 	.byte	0x04, 0x2f
        /*0002*/ 	.short	(.L_1 - .L_0)
	.align		4
.L_0:
        /*0004*/ 	.word	index@(sqrtElements)
        /*0008*/ 	.word	0x0000000c


	//----- nvinfo : EIATTR_FRAME_SIZE
	.align		4
.L_1:
        /*000c*/ 	.byte	0x04, 0x11
        /*000e*/ 	.short	(.L_3 - .L_2)
	.align		4
.L_2:
        /*0010*/ 	.word	index@(sqrtElements)
        /*0014*/ 	.word	0x00000000


	//----- nvinfo : EIATTR_MIN_STACK_SIZE
	.align		4
.L_3:
        /*0018*/ 	.byte	0x04, 0x12
        /*001a*/ 	.short	(.L_5 - .L_4)
	.align		4
.L_4:
        /*001c*/ 	.word	index@(sqrtElements)
        /*0020*/ 	.word	0x00000000
.L_5:


//--------------------- .nv.compat                --------------------------
	.section	.nv.compat,"",@"SHT_CUDA_COMPAT_INFO"
	.align	4
        /*0000*/ 	.byte	0x02, 0x09, 0x00, 0x00, 0x02, 0x02, 0x01, 0x00, 0x02, 0x05, 0x05, 0x00, 0x03, 0x07, 0x01, 0x01
        /*0010*/ 	.byte	0x02, 0x03, 0x00, 0x00, 0x02, 0x06, 0x01, 0x00, 0x04, 0x0b, 0x08, 0x00, 0x01, 0x00, 0x00, 0x00
        /*0020*/ 	.byte	0x00, 0x00, 0x00, 0x00


//--------------------- .nv.info.sqrtElements     --------------------------
	.section	.nv.info.sqrtElements,"",@"SHT_CUDA_INFO"
	.sectionflags	@""
	.align	4


	//----- nvinfo : EIATTR_CUDA_API_VERSION
	.align		4
        /*0000*/ 	.byte	0x04, 0x37
        /*0002*/ 	.short	(.L_7 - .L_6)
.L_6:
        /*0004*/ 	.word	0x00000082


	//----- nvinfo : EIATTR_KPARAM_INFO
	.align		4
.L_7:
        /*0008*/ 	.byte	0x04, 0x17
        /*000a*/ 	.short	(.L_9 - .L_8)
.L_8:
        /*000c*/ 	.word	0x00000000
        /*0010*/ 	.short	0x0002
        /*0012*/ 	.short	0x0010
        /*0014*/ 	.byte	0x00, 0xf0, 0x11, 0x00


	//----- nvinfo : EIATTR_KPARAM_INFO
	.align		4
.L_9:
        /*0018*/ 	.byte	0x04, 0x17
        /*001a*/ 	.short	(.L_11 - .L_10)
.L_10:
        /*001c*/ 	.word	0x00000000
        /*0020*/ 	.short	0x0001
        /*0022*/ 	.short	0x0008
        /*0024*/ 	.byte	0x00, 0xf0, 0x21, 0x00


	//----- nvinfo : EIATTR_KPARAM_INFO
	.align		4
.L_11:
        /*0028*/ 	.byte	0x04, 0x17
        /*002a*/ 	.short	(.L_13 - .L_12)
.L_12:
        /*002c*/ 	.word	0x00000000
        /*0030*/ 	.short	0x0000
        /*0032*/ 	.short	0x0000
        /*0034*/ 	.byte	0x00, 0xf0, 0x21, 0x00


	//----- nvinfo : EIATTR_SPARSE_MMA_MASK
	.align		4
.L_13:
        /*0038*/ 	.byte	0x03, 0x50
        /*003a*/ 	.short	0x0000


	//----- nvinfo : EIATTR_MAXREG_COUNT
	.align		4
        /*003c*/ 	.byte	0x03, 0x1b
        /*003e*/ 	.short	0x00ff


	//----- nvinfo : EIATTR_MERCURY_ISA_VERSION
	.align		4
        /*0040*/ 	.byte	0x03, 0x5f
        /*0042*/ 	.short	0x0101


	//----- nvinfo : EIATTR_VRC_CTA_INIT_COUNT
	.align		4
        /*0044*/ 	.byte	0x02, 0x4a
	.zero		1
	.zero		1


	//----- nvinfo : EIATTR_EXIT_INSTR_OFFSETS
	.align		4
        /*0048*/ 	.byte	0x04, 0x1c
        /*004a*/ 	.short	(.L_15 - .L_14)


	//   ....[0]....
.L_14:
        /*004c*/ 	.word	0x00000170


	//   ....[1]....
        /*0050*/ 	.word	0x000001b0


	//----- nvinfo : EIATTR_CRS_STACK_SIZE
	.align		4
.L_15:
        /*0054*/ 	.byte	0x04, 0x1e
        /*0056*/ 	.short	(.L_17 - .L_16)
.L_16:
        /*0058*/ 	.word	0x00000000


	//----- nvinfo : EIATTR_CBANK_PARAM_SIZE
	.align		4
.L_17:
        /*005c*/ 	.byte	0x03, 0x19
        /*005e*/ 	.short	0x0014


	//----- nvinfo : EIATTR_PARAM_CBANK
	.align		4
        /*0060*/ 	.byte	0x04, 0x0a
        /*0062*/ 	.short	(.L_19 - .L_18)
	.align		4
.L_18:
        /*0064*/ 	.word	index@(.nv.constant0.sqrtElements)
        /*0068*/ 	.short	0x0380
        /*006a*/ 	.short	0x0014


	//----- nvinfo : EIATTR_SW_WAR
	.align		4
.L_19:
        /*006c*/ 	.byte	0x04, 0x36
        /*006e*/ 	.short	(.L_21 - .L_20)
.L_20:
        /*0070*/ 	.word	0x00000008
.L_21:


//--------------------- .nv.callgraph             --------------------------
	.section	.nv.callgraph,"",@"SHT_CUDA_CALLGRAPH"
	.align	4
	.sectionentsize	8
	.align		4
        /*0000*/ 	.word	0x00000000
	.align		4
        /*0004*/ 	.word	0xffffffff
	.align		4
        /*0008*/ 	.word	0x00000000
	.align		4
        /*000c*/ 	.word	0xfffffffe
	.align		4
        /*0010*/ 	.word	0x00000000
	.align		4
        /*0014*/ 	.word	0xfffffffd
	.align		4
        /*0018*/ 	.word	0x00000000
	.align		4
        /*001c*/ 	.word	0xfffffffc


//--------------------- .text.sqrtElements        --------------------------
	.section	.text.sqrtElements,"ax",@progbits
	.align	128
        .global         sqrtElements
        .type           sqrtElements,@function
        .size           sqrtElements,(.L_x_3 - sqrtElements)
        .other          sqrtElements,@"STO_CUDA_ENTRY STV_DEFAULT"
sqrtElements:
.text.sqrtElements:
[----:B------:R-:W-:Y:S01]  /*0000*/  LDC R1, c[0x0][0x37c] ;  /* 0x0000df00ff017b82 */ /* 0x000fe20000000800 */
[----:B------:R-:W0:Y:S07]  /*0010*/  S2R R0, SR_TID.X ;  /* 0x0000000000007919 */ /* 0x000e2e0000002100 */
[----:B------:R-:W0:Y:S01]  /*0020*/  S2UR UR4, SR_CTAID.X ;  /* 0x00000000000479c3 */ /* 0x000e220000002500 */
[----:B------:R-:W1:Y:S01]  /*0030*/  LDCU UR5, c[0x0][0x390] ;  /* 0x00007200ff0577ac */ /* 0x000e620008000800 */
[----:B------:R-:W-:Y:S01]  /*0040*/  BSSY.RECONVERGENT B0, `(.L_x_0) ;  /* 0x000000c000007945 */ /* 0x000fe20003800200 */
[----:B------:R-:W2:Y:S05]  /*0050*/  LDCU.64 UR6, c[0x0][0x358] ;  /* 0x00006b00ff0677ac */ /* 0x000eaa0008000a00 */
[----:B------:R-:W0:Y:S08]  /*0060*/  LDC R7, c[0x0][0x360] ;  /* 0x0000d800ff077b82 */ /* 0x000e300000000800 */
[----:B------:R-:W3:Y:S01]  /*0070*/  LDC.64 R4, c[0x0][0x388] ;  /* 0x0000e200ff047b82 */ /* 0x000ee20000000a00 */
[----:B0-----:R-:W-:Y:S01]  /*0080*/  IMAD R7, R7, UR4, R0 ;  /* 0x0000000407077c24 */ /* 0x001fe2000f8e0200 */
[----:B------:R-:W-:-:S04]  /*0090*/  UMOV UR4, URZ ;  /* 0x000000ff00047c82 */ /* 0x000fc80008000000 */
[----:B-1----:R-:W-:-:S13]  /*00a0*/  ISETP.GE.U32.AND P0, PT, R7, UR5, PT ;  /* 0x0000000507007c0c */ /* 0x002fda000bf06070 */
[----:B--23--:R-:W-:Y:S05]  /*00b0*/  @P0 BRA `(.L_x_1) ;  /* 0x0000000000100947 */ /* 0x00cfea0003800000 */
[----:B------:R-:W0:Y:S02]  /*00c0*/  LDC.64 R2, c[0x0][0x380] ;  /* 0x0000e000ff027b82 */ /* 0x000e240000000a00 */
[----:B0-----:R-:W-:-:S05]  /*00d0*/  IMAD.WIDE.U32 R2, R7, 0x4, R2 ;  /* 0x0000000407027825 */ /* 0x001fca00078e0002 */
[----:B------:R-:W-:-:S05]  /*00e0*/  IADD3 R3, PT, PT, R3, UR4, RZ ;  /* 0x0000000403037c10 */ /* 0x000fca000fffe0ff */
[----:B------:R0:W5:Y:S02]  /*00f0*/  LDG.E R0, desc[UR6][R2.64] ;  /* 0x0000000602007981 */ /* 0x000164000c1e1900 */
.L_x_1:
[----:B------:R-:W-:Y:S05]  /*0100*/  BSYNC.RECONVERGENT B0 ;  /* 0x0000000000007941 */ /* 0x000fea0003800200 */
.L_x_0:
[C---:B0----5:R-:W-:Y:S01]  /*0110*/  FMUL R3, R0.reuse, 16777216 ;  /* 0x4b80000000037820 */ /* 0x061fe20000400000 */
[----:B------:R-:W-:-:S04]  /*0120*/  FSETP.GEU.AND P1, PT, |R0|, 1.175494350822287508e-38, PT ;  /* 0x008000000000780b */ /* 0x000fc80003f2e200 */
[----:B------:R-:W-:Y:S01]  /*0130*/  FSEL R6, R3, R0, !P1 ;  /* 0x0000000003067208 */ /* 0x000fe20004800000 */
[----:B------:R-:W-:-:S03]  /*0140*/  IMAD.WIDE.U32 R2, R7, 0x4, R4 ;  /* 0x0000000407027825 */ /* 0x000fc600078e0004 */
[----:B------:R-:W0:Y:S05]  /*0150*/  MUFU.SQRT R9, R6 ;  /* 0x0000000600097308 */ /* 0x000e2a0000002000 */
[----:B0-----:R-:W-:Y:S01]  /*0160*/  @!P1 FMUL R9, R9, 0.000244140625 ;  /* 0x3980000009099820 */ /* 0x001fe20000400000 */
[----:B------:R-:W-:Y:S06]  /*0170*/  @P0 EXIT ;  /* 0x000000000000094d */ /* 0x000fec0003800000 */
[----:B------:R-:W-:Y:S02]  /*0180*/  IADD3 R3, PT, PT, R3, UR4, RZ ;  /* 0x0000000403037c10 */ /* 0x000fe4000fffe0ff */
[----:B------:R-:W-:-:S05]  /*0190*/  SEL R9, R9, R0, !P0 ;  /* 0x0000000009097207 */ /* 0x000fca0004000000 */
[----:B------:R-:W-:Y:S01]  /*01a0*/  STG.E desc[UR6][R2.64], R9 ;  /* 0x0000000902007986 */ /* 0x000fe2000c101906 */
[----:B------:R-:W-:Y:S05]  /*01b0*/  EXIT ;  /* 0x000000000000794d */ /* 0x000fea0003800000 */
.L_x_2:
[----:B------:R-:W-:-:S00]  /*01c0*/  BRA `(.L_x_2) ;  /* 0xfffffffc00fc7947 */ /* 0x000fc0000383ffff */
[----:B------:R-:W-:-:S00]  /*01d0*/  NOP ;  /* 0x0000000000007918 */ /* 0x000fc00000000000 */
        /* <DEDUP_REMOVED lines=10> */
.L_x_3:


//--------------------- .nv.shared.reserved.0     --------------------------
	.section	.nv.shared.reserved.0,"aw",@nobits
	.weak		__nv_reservedSMEM_offset_0_alias
	.size		__nv_reservedSMEM_offset_0_alias, 0, 64
	.other		__nv_reservedSMEM_offset_0_alias,@"STO_CUDA_RESERVED_SHARED STV_DEFAULT"
__nv_reservedSMEM_offset_0_alias:
	.zero		0
	.zero		64


//--------------------- .nv.constant0.sqrtElements --------------------------
	.section	.nv.constant0.sqrtElements,"a",@progbits
	.sectionflags	@""
	.align	4
.nv.constant0.sqrtElements:
	.zero		916


//--------------------- SYMBOLS --------------------------

	.type		.nv.reservedSmem.offset0,@object
	.size		.nv.reservedSmem.offset0,0x4
